//
// Generated by NVIDIA NVVM Compiler
//
// Compiler Build ID: CL-36424714
// Cuda compilation tools, release 13.0, V13.0.88
// Based on NVVM 20.0.0
//

.version 9.0
.target sm_100
.address_size 64

	// .globl	_Z15factorialKernelv
.extern .func  (.param .b32 func_retval0) vprintf
(
	.param .b64 vprintf_param_0,
	.param .b64 vprintf_param_1
)
;
.global .align 1 .b8 $str[10] = {37, 100, 32, 33, 61, 32, 37, 100, 10};

.visible .entry _Z15factorialKernelv()
{
	.local .align 8 .b8 	__local_depot0[8];
	.reg .b64 	%SP;
	.reg .b64 	%SPL;
	.reg .pred 	%p<6>;
	.reg .b32 	%r<47>;
	.reg .b64 	%rd<5>;

	mov.u64 	%SPL, __local_depot0;
	cvta.local.u64 	%SP, %SPL;
	mov.u32 	%r1, %tid.x;
	setp.eq.s32 	%p1, %r1, 0;
	mov.b32 	%r46, 1;
	@%p1 bra 	$L__BB0_8;
	and.b32  	%r2, %r1, 3;
	setp.lt.u32 	%p2, %r1, 4;
	mov.b32 	%r46, 1;
	mov.b32 	%r44, 2;
	@%p2 bra 	$L__BB0_5;
	and.b32  	%r28, %r1, 1020;
	neg.s32 	%r37, %r28;
	mov.b32 	%r46, 1;
	mov.b32 	%r38, 5;
$L__BB0_3:
	add.s32 	%r29, %r38, -3;
	mul.lo.s32 	%r30, %r29, %r46;
	mad.lo.s32 	%r31, %r30, %r29, %r30;
	add.s32 	%r32, %r38, -1;
	mul.lo.s32 	%r33, %r32, %r31;
	mul.lo.s32 	%r46, %r38, %r33;
	add.s32 	%r38, %r38, 4;
	add.s32 	%r37, %r37, 4;
	setp.ne.s32 	%p3, %r37, 0;
	@%p3 bra 	$L__BB0_3;
	add.s32 	%r44, %r38, -3;
$L__BB0_5:
	setp.eq.s32 	%p4, %r2, 0;
	@%p4 bra 	$L__BB0_8;
	neg.s32 	%r43, %r2;
$L__BB0_7:
	.pragma "nounroll";
	mul.lo.s32 	%r46, %r44, %r46;
	add.s32 	%r44, %r44, 1;
	add.s32 	%r43, %r43, 1;
	setp.ne.s32 	%p5, %r43, 0;
	@%p5 bra 	$L__BB0_7;
$L__BB0_8:
	add.s32 	%r34, %r1, 1;
	add.u64 	%rd1, %SP, 0;
	add.u64 	%rd2, %SPL, 0;
	st.local.v2.u32 	[%rd2], {%r34, %r46};
	mov.u64 	%rd3, $str;
	cvta.global.u64 	%rd4, %rd3;
	{ // callseq 0, 0
	.param .b64 param0;
	st.param.b64 	[param0], %rd4;
	.param .b64 param1;
	st.param.b64 	[param1], %rd1;
	.param .b32 retval0;
	call.uni (retval0), 
	vprintf, 
	(
	param0, 
	param1
	);
	ld.param.b32 	%r35, [retval0];
	} // callseq 0
	ret;

}


// ===== COMPILED SASS (sm_100) =====

	.target	sm_100

	.elftype	@"ET_EXEC"


//--------------------- .note.nv.tkinfo           --------------------------
	.section	.note.nv.tkinfo,"",@"SHT_NOTE"
	.sectionflags	@"SHF_NOTE_NV_TKINFO"
	.tkinfo
        /*0018*/ 	.word	0x00000002
        /*0030*/ 	.string	""
        /*0030*/ 	.string	"ptxas"
        /*0030*/ 	.string	"Cuda compilation tools, release 13.0, V13.0.88"
        /*0030*/ 	.string	"Build cuda_13.0.r13.0/compiler.36424714_0"
        /*0030*/ 	.string	"-arch sm_100 -m 64 "



//--------------------- .note.nv.cuinfo           --------------------------
	.section	.note.nv.cuinfo,"",@"SHT_NOTE"
	.sectionflags	@"SHF_NOTE_NV_CUINFO"
        /*0018*/ 	.short	0x0002
        /*001a*/ 	.short	0x0064
        /*001c*/ 	.short	0x0082
	.zero		2


//--------------------- .nv.info                  --------------------------
	.section	.nv.info,"",@"SHT_CUDA_INFO"
	.align	4


	//----- nvinfo : EIATTR_REGCOUNT
	.align		4
        /*0000*/ 	.byte	0x04, 0x2f
        /*0002*/ 	.short	(.L_2 - .L_1)
	.align		4
.L_1:
        /*0004*/ 	.word	index@(_Z15factorialKernelv)
        /*0008*/ 	.word	0x00000018


	//----- nvinfo : EIATTR_FRAME_SIZE
	.align		4
.L_2:
        /*000c*/ 	.byte	0x04, 0x11
        /*000e*/ 	.short	(.L_4 - .L_3)
	.align		4
.L_3:
        /*0010*/ 	.word	index@(_Z15factorialKernelv)
        /*0014*/ 	.word	0x00000008


	//----- nvinfo : EIATTR_MIN_STACK_SIZE
	.align		4
.L_4:
        /*0018*/ 	.byte	0x04, 0x12
        /*001a*/ 	.short	(.L_6 - .L_5)
	.align		4
.L_5:
        /*001c*/ 	.word	index@(_Z15factorialKernelv)
        /*0020*/ 	.word	0x00000008
.L_6:


//--------------------- .nv.compat                --------------------------
	.section	.nv.compat,"",@"SHT_CUDA_COMPAT_INFO"
	.align	4
        /*0000*/ 	.byte	0x02, 0x09, 0x00, 0x00, 0x02, 0x02, 0x01, 0x00, 0x02, 0x05, 0x05, 0x00, 0x03, 0x07, 0x01, 0x01
        /*0010*/ 	.byte	0x02, 0x03, 0x00, 0x00, 0x02, 0x06, 0x01, 0x00, 0x04, 0x0b, 0x08, 0x00, 0x09, 0x00, 0x00, 0x00
        /*0020*/ 	.byte	0x00, 0x00, 0x00, 0x00


//--------------------- .nv.info._Z15factorialKernelv --------------------------
	.section	.nv.info._Z15factorialKernelv,"",@"SHT_CUDA_INFO"
	.sectionflags	@""
	.align	4


	//----- nvinfo : EIATTR_CUDA_API_VERSION
	.align		4
        /*0000*/ 	.byte	0x04, 0x37
        /*0002*/ 	.short	(.L_8 - .L_7)
.L_7:
        /*0004*/ 	.word	0x00000082


	//----- nvinfo : EIATTR_SPARSE_MMA_MASK
	.align		4
.L_8:
        /*0008*/ 	.byte	0x03, 0x50
        /*000a*/ 	.short	0x0000


	//----- nvinfo : EIATTR_MAXREG_COUNT
	.align		4
        /*000c*/ 	.byte	0x03, 0x1b
        /*000e*/ 	.short	0x00ff


	//----- nvinfo : EIATTR_EXTERNS
	.align		4
        /*0010*/ 	.byte	0x04, 0x0f
        /*0012*/ 	.short	(.L_10 - .L_9)


	//   ....[0]....
	.align		4
.L_9:
        /*0014*/ 	.word	index@(vprintf)


	//----- nvinfo : EIATTR_MERCURY_ISA_VERSION
	.align		4
.L_10:
        /*0018*/ 	.byte	0x03, 0x5f
        /*001a*/ 	.short	0x0101


	//----- nvinfo : EIATTR_VRC_CTA_INIT_COUNT
	.align		4
        /*001c*/ 	.byte	0x02, 0x4a
	.zero		1
	.zero		1


	//----- nvinfo : EIATTR_SYSCALL_OFFSETS
	.align		4
        /*0020*/ 	.byte	0x04, 0x46
        /*0022*/ 	.short	(.L_12 - .L_11)


	//   ....[0]....
.L_11:
        /*0024*/ 	.word	0x00000730


	//----- nvinfo : EIATTR_EXIT_INSTR_OFFSETS
	.align		4
.L_12:
        /*0028*/ 	.byte	0x04, 0x1c
        /*002a*/ 	.short	(.L_14 - .L_13)


	//   ....[0]....
.L_13:
        /*002c*/ 	.word	0x00000740


	//----- nvinfo : EIATTR_CRS_STACK_SIZE
	.align		4
.L_14:
        /*0030*/ 	.byte	0x04, 0x1e
        /*0032*/ 	.short	(.L_16 - .L_15)
.L_15:
        /*0034*/ 	.word	0x00000000


	//----- nvinfo : EIATTR_SW_WAR
	.align		4
.L_16:
        /*0038*/ 	.byte	0x04, 0x36
        /*003a*/ 	.short	(.L_18 - .L_17)
.L_17:
        /*003c*/ 	.word	0x00000008
.L_18:


//--------------------- .nv.callgraph             --------------------------
	.section	.nv.callgraph,"",@"SHT_CUDA_CALLGRAPH"
	.align	4
	.sectionentsize	8
	.align		4
        /*0000*/ 	.word	0x00000000
	.align		4
        /*0004*/ 	.word	0xffffffff
	.align		4
        /*0008*/ 	.word	index@(_Z15factorialKernelv)
	.align		4
        /*000c*/ 	.word	index@(vprintf)
	.align		4
        /*0010*/ 	.word	0x00000000
	.align		4
        /*0014*/ 	.word	0xfffffffe
	.align		4
        /*0018*/ 	.word	0x00000000
	.align		4
        /*001c*/ 	.word	0xfffffffd
	.align		4
        /*0020*/ 	.word	0x00000000
	.align		4
        /*0024*/ 	.word	0xfffffffc


//--------------------- .nv.constant4             --------------------------
	.section	.nv.constant4,"a",@progbits
	.align	8
	.align		8
.nv.constant4:
        /*0000*/ 	.dword	vprintf
	.align		8
        /*0008*/ 	.dword	$str


//--------------------- .text._Z15factorialKernelv --------------------------
	.section	.text._Z15factorialKernelv,"ax",@progbits
	.align	128
        .global         _Z15factorialKernelv
        .type           _Z15factorialKernelv,@function
        .size           _Z15factorialKernelv,(.L_x_15 - _Z15factorialKernelv)
        .other          _Z15factorialKernelv,@"STO_CUDA_ENTRY STV_DEFAULT"
_Z15factorialKernelv:
.text._Z15factorialKernelv:
[----:B------:R-:W0:Y:S01]  /*0000*/  LDC R1, c[0x0][0x37c] ;  /* 0x0000df00ff017b82 */ /* 0x000e220000000800 */
[----:B------:R-:W1:Y:S01]  /*0010*/  S2R R2, SR_TID.X ;  /* 0x0000000000027919 */ /* 0x000e620000002100 */
[----:B------:R-:W2:Y:S01]  /*0020*/  LDCU UR4, c[0x0][0x2f8] ;  /* 0x00005f00ff0477ac */ /* 0x000ea20008000800 */
[----:B0-----:R-:W-:Y:S01]  /*0030*/  IADD3 R1, PT, PT, R1, -0x8, RZ ;  /* 0xfffffff801017810 */ /* 0x001fe20007ffe0ff */
[----:B------:R-:W-:Y:S01]  /*0040*/  BSSY.RECONVERGENT B2, `(.L_x_0) ;  /* 0x0000066000027945 */ /* 0x000fe20003800200 */
[----:B------:R-:W-:Y:S01]  /*0050*/  IMAD.MOV.U32 R3, RZ, RZ, 0x1 ;  /* 0x00000001ff037424 */ /* 0x000fe200078e00ff */
[----:B------:R-:W0:Y:S01]  /*0060*/  LDCU UR5, c[0x0][0x2fc] ;  /* 0x00005f80ff0577ac */ /* 0x000e220008000800 */
[----:B--2---:R-:W-:-:S04]  /*0070*/  IADD3 R6, P1, PT, R1, UR4, RZ ;  /* 0x0000000401067c10 */ /* 0x004fc8000ff3e0ff */
[----:B0-----:R-:W-:Y:S02]  /*0080*/  IADD3.X R7, PT, PT, RZ, UR5, RZ, P1, !PT ;  /* 0x00000005ff077c10 */ /* 0x001fe40008ffe4ff */
[----:B-1----:R-:W-:-:S13]  /*0090*/  ISETP.NE.AND P0, PT, R2, RZ, PT ;  /* 0x000000ff0200720c */ /* 0x002fda0003f05270 */
[----:B------:R-:W-:Y:S05]  /*00a0*/  @!P0 BRA `(.L_x_1) ;  /* 0x00000004007c8947 */ /* 0x000fea0003800000 */
[C---:B------:R-:W-:Y:S01]  /*00b0*/  ISETP.GE.U32.AND P0, PT, R2.reuse, 0x4, PT ;  /* 0x000000040200780c */ /* 0x040fe20003f06070 */
[----:B------:R-:W-:Y:S01]  /*00c0*/  BSSY.RECONVERGENT B1, `(.L_x_2) ;  /* 0x0000055000017945 */ /* 0x000fe20003800200 */
[----:B------:R-:W-:Y:S01]  /*00d0*/  HFMA2 R3, -RZ, RZ, 0, 5.9604644775390625e-08 ;  /* 0x00000001ff037431 */ /* 0x000fe200000001ff */
[----:B------:R-:W-:Y:S01]  /*00e0*/  LOP3.LUT R0, R2, 0x3, RZ, 0xc0, !PT ;  /* 0x0000000302007812 */ /* 0x000fe200078ec0ff */
[----:B------:R-:W-:-:S09]  /*00f0*/  IMAD.MOV.U32 R4, RZ, RZ, 0x2 ;  /* 0x00000002ff047424 */ /* 0x000fd200078e00ff */
[----:B------:R-:W-:Y:S05]  /*0100*/  @!P0 BRA `(.L_x_3) ;  /* 0x0000000400408947 */ /* 0x000fea0003800000 */
[----:B------:R-:W-:Y:S01]  /*0110*/  LOP3.LUT R4, R2, 0x3fc, RZ, 0xc0, !PT ;  /* 0x000003fc02047812 */ /* 0x000fe200078ec0ff */
[----:B------:R-:W-:Y:S01]  /*0120*/  BSSY.RECONVERGENT B0, `(.L_x_4) ;  /* 0x000004d000007945 */ /* 0x000fe20003800200 */
[----:B------:R-:W-:Y:S01]  /*0130*/  MOV R5, 0x5 ;  /* 0x0000000500057802 */ /* 0x000fe20000000f00 */
[----:B------:R-:W-:Y:S02]  /*0140*/  IMAD.MOV.U32 R3, RZ, RZ, 0x1 ;  /* 0x00000001ff037424 */ /* 0x000fe400078e00ff */
[----:B------:R-:W-:-:S05]  /*0150*/  IMAD.MOV R4, RZ, RZ, -R4 ;  /* 0x000000ffff047224 */ /* 0x000fca00078e0a04 */
[----:B------:R-:W-:-:S13]  /*0160*/  ISETP.GE.AND P0, PT, R4, RZ, PT ;  /* 0x000000ff0400720c */ /* 0x000fda0003f06270 */
[----:B------:R-:W-:Y:S05]  /*0170*/  @P0 BRA `(.L_x_5) ;  /* 0x0000000000f40947 */ /* 0x000fea0003800000 */
[----:B------:R-:W-:Y:S01]  /*0180*/  IADD3 R8, PT, PT, -R4, RZ, RZ ;  /* 0x000000ff04087210 */ /* 0x000fe20007ffe1ff */
[----:B------:R-:W-:Y:S01]  /*0190*/  BSSY.RECONVERGENT B3, `(.L_x_6) ;  /* 0x0000024000037945 */ /* 0x000fe20003800200 */
[----:B------:R-:W-:Y:S02]  /*01a0*/  PLOP3.LUT P0, PT, PT, PT, PT, 0x80, 0x8 ;  /* 0x000000000008781c */ /* 0x000fe40003f0f070 */
[----:B------:R-:W-:-:S13]  /*01b0*/  ISETP.GT.AND P1, PT, R8, 0xc, PT ;  /* 0x0000000c0800780c */ /* 0x000fda0003f24270 */
[----:B------:R-:W-:Y:S05]  /*01c0*/  @!P1 BRA `(.L_x_7) ;  /* 0x0000000000809947 */ /* 0x000fea0003800000 */
[----:B------:R-:W-:-:S13]  /*01d0*/  PLOP3.LUT P0, PT, PT, PT, PT, 0x8, 0x80 ;  /* 0x000000000080781c */ /* 0x000fda0003f0e170 */
.L_x_8:
[C---:B------:R-:W-:Y:S01]  /*01e0*/  VIADD R8, R5.reuse, 0xfffffffd ;  /* 0xfffffffd05087836 */ /* 0x040fe20000000000 */
[C---:B------:R-:W-:Y:S02]  /*01f0*/  IADD3 R10, PT, PT, R5.reuse, -0x1, RZ ;  /* 0xffffffff050a7810 */ /* 0x040fe40007ffe0ff */
[----:B------:R-:W-:Y:S01]  /*0200*/  IADD3 R9, PT, PT, R5, 0x3, RZ ;  /* 0x0000000305097810 */ /* 0x000fe20007ffe0ff */
[----:B------:R-:W-:Y:S01]  /*0210*/  IMAD R3, R8, R3, RZ ;  /* 0x0000000308037224 */ /* 0x000fe200078e02ff */
[----:B------:R-:W-:-:S03]  /*0220*/  IADD3 R4, PT, PT, R4, 0x10, RZ ;  /* 0x0000001004047810 */ /* 0x000fc60007ffe0ff */
[----:B------:R-:W-:Y:S01]  /*0230*/  IMAD R3, R8, R3, R3 ;  /* 0x0000000308037224 */ /* 0x000fe200078e0203 */
[----:B------:R-:W-:Y:S01]  /*0240*/  ISETP.GE.AND P1, PT, R4, -0xc, PT ;  /* 0xfffffff40400780c */ /* 0x000fe20003f26270 */
[----:B------:R-:W-:Y:S02]  /*0250*/  VIADD R8, R5, 0x5 ;  /* 0x0000000505087836 */ /* 0x000fe40000000000 */
[----:B------:R-:W-:Y:S02]  /*0260*/  IMAD R10, R3, R10, RZ ;  /* 0x0000000a030a7224 */ /* 0x000fe400078e02ff */
[----:B------:R-:W-:Y:S02]  /*0270*/  VIADD R3, R5, 0x1 ;  /* 0x0000000105037836 */ /* 0x000fe40000000000 */
[----:B------:R-:W-:-:S04]  /*0280*/  IMAD R10, R10, R5, RZ ;  /* 0x000000050a0a7224 */ /* 0x000fc800078e02ff */
[----:B------:R-:W-:-:S04]  /*0290*/  IMAD R10, R10, R3, RZ ;  /* 0x000000030a0a7224 */ /* 0x000fc800078e02ff */
[----:B------:R-:W-:Y:S01]  /*02a0*/  IMAD R10, R3, R10, R10 ;  /* 0x0000000a030a7224 */ /* 0x000fe200078e020a */
[----:B------:R-:W-:-:S03]  /*02b0*/  IADD3 R3, PT, PT, R5, 0x4, RZ ;  /* 0x0000000405037810 */ /* 0x000fc60007ffe0ff */
[----:B------:R-:W-:Y:S01]  /*02c0*/  IMAD R10, R10, R9, RZ ;  /* 0x000000090a0a7224 */ /* 0x000fe200078e02ff */
[----:B------:R-:W-:-:S03]  /*02d0*/  IADD3 R9, PT, PT, R5, 0x7, RZ ;  /* 0x0000000705097810 */ /* 0x000fc60007ffe0ff */
[----:B------:R-:W-:Y:S02]  /*02e0*/  IMAD R3, R3, R10, RZ ;  /* 0x0000000a03037224 */ /* 0x000fe400078e02ff */
[----:B------:R-:W-:Y:S02]  /*02f0*/  VIADD R10, R5, 0x9 ;  /* 0x00000009050a7836 */ /* 0x000fe40000000000 */
[----:B------:R-:W-:-:S04]  /*0300*/  IMAD R3, R3, R8, RZ ;  /* 0x0000000803037224 */ /* 0x000fc800078e02ff */
[----:B------:R-:W-:Y:S01]  /*0310*/  IMAD R8, R8, R3, R3 ;  /* 0x0000000308087224 */ /* 0x000fe200078e0203 */
[----:B------:R-:W-:-:S03]  /*0320*/  IADD3 R3, PT, PT, R5, 0x8, RZ ;  /* 0x0000000805037810 */ /* 0x000fc60007ffe0ff */
[----:B------:R-:W-:Y:S01]  /*0330*/  IMAD R8, R8, R9, RZ ;  /* 0x0000000908087224 */ /* 0x000fe200078e02ff */
[----:B------:R-:W-:-:S03]  /*0340*/  IADD3 R9, PT, PT, R5, 0xb, RZ ;  /* 0x0000000b05097810 */ /* 0x000fc60007ffe0ff */
[----:B------:R-:W-:-:S04]  /*0350*/  IMAD R3, R3, R8, RZ ;  /* 0x0000000803037224 */ /* 0x000fc800078e02ff */
[----:B------:R-:W-:-:S04]  /*0360*/  IMAD R3, R3, R10, RZ ;  /* 0x0000000a03037224 */ /* 0x000fc800078e02ff */
[----:B------:R-:W-:Y:S02]  /*0370*/  IMAD R10, R10, R3, R3 ;  /* 0x000000030a0a7224 */ /* 0x000fe400078e0203 */
[C---:B------:R-:W-:Y:S01]  /*0380*/  VIADD R3, R5.reuse, 0xc ;  /* 0x0000000c05037836 */ /* 0x040fe20000000000 */
[----:B------:R-:W-:Y:S01]  /*0390*/  IADD3 R5, PT, PT, R5, 0x10, RZ ;  /* 0x0000001005057810 */ /* 0x000fe20007ffe0ff */
[----:B------:R-:W-:-:S04]  /*03a0*/  IMAD R10, R10, R9, RZ ;  /* 0x000000090a0a7224 */ /* 0x000fc800078e02ff */
[----:B------:R-:W-:Y:S01]  /*03b0*/  IMAD R3, R3, R10, RZ ;  /* 0x0000000a03037224 */ /* 0x000fe200078e02ff */
[----:B------:R-:W-:Y:S06]  /*03c0*/  @!P1 BRA `(.L_x_8) ;  /* 0xfffffffc00849947 */ /* 0x000fec000383ffff */
.L_x_7:
[----:B------:R-:W-:Y:S05]  /*03d0*/  BSYNC.RECONVERGENT B3 ;  /* 0x0000000000037941 */ /* 0x000fea0003800200 */
.L_x_6:
[----:B------:R-:W-:Y:S01]  /*03e0*/  IADD3 R8, PT, PT, -R4, RZ, RZ ;  /* 0x000000ff04087210 */ /* 0x000fe20007ffe1ff */
[----:B------:R-:W-:Y:S03]  /*03f0*/  BSSY.RECONVERGENT B3, `(.L_x_9) ;  /* 0x0000013000037945 */ /* 0x000fe60003800200 */
[----:B------:R-:W-:-:S13]  /*0400*/  ISETP.GT.AND P1, PT, R8, 0x4, PT ;  /* 0x000000040800780c */ /* 0x000fda0003f24270 */
[----:B------:R-:W-:Y:S05]  /*0410*/  @!P1 BRA `(.L_x_10) ;  /* 0x0000000000409947 */ /* 0x000fea0003800000 */
[C---:B------:R-:W-:Y:S01]  /*0420*/  VIADD R8, R5.reuse, 0xfffffffd ;  /* 0xfffffffd05087836 */ /* 0x040fe20000000000 */
[C---:B------:R-:W-:Y:S01]  /*0430*/  IADD3 R10, PT, PT, R5.reuse, -0x1, RZ ;  /* 0xffffffff050a7810 */ /* 0x040fe20007ffe0ff */
[----:B------:R-:W-:Y:S01]  /*0440*/  VIADD R9, R5, 0x3 ;  /* 0x0000000305097836 */ /* 0x000fe20000000000 */
[----:B------:R-:W-:Y:S01]  /*0450*/  PLOP3.LUT P0, PT, PT, PT, PT, 0x8, 0x80 ;  /* 0x000000000080781c */ /* 0x000fe20003f0e170 */
[----:B------:R-:W-:Y:S01]  /*0460*/  IMAD R3, R3, R8, RZ ;  /* 0x0000000803037224 */ /* 0x000fe200078e02ff */
[----:B------:R-:W-:-:S03]  /*0470*/  IADD3 R4, PT, PT, R4, 0x8, RZ ;  /* 0x0000000804047810 */ /* 0x000fc60007ffe0ff */
[----:B------:R-:W-:-:S04]  /*0480*/  IMAD R3, R8, R3, R3 ;  /* 0x0000000308037224 */ /* 0x000fc800078e0203 */
[----:B------:R-:W-:Y:S01]  /*0490*/  IMAD R10, R3, R10, RZ ;  /* 0x0000000a030a7224 */ /* 0x000fe200078e02ff */
[----:B------:R-:W-:-:S03]  /*04a0*/  IADD3 R3, PT, PT, R5, 0x1, RZ ;  /* 0x0000000105037810 */ /* 0x000fc60007ffe0ff */
[----:B------:R-:W-:-:S04]  /*04b0*/  IMAD R10, R5, R10, RZ ;  /* 0x0000000a050a7224 */ /* 0x000fc800078e02ff */
[----:B------:R-:W-:-:S04]  /*04c0*/  IMAD R10, R10, R3, RZ ;  /* 0x000000030a0a7224 */ /* 0x000fc800078e02ff */
[----:B------:R-:W-:Y:S01]  /*04d0*/  IMAD R10, R3, R10, R10 ;  /* 0x0000000a030a7224 */ /* 0x000fe200078e020a */
[C---:B------:R-:W-:Y:S01]  /*04e0*/  IADD3 R3, PT, PT, R5.reuse, 0x4, RZ ;  /* 0x0000000405037810 */ /* 0x040fe20007ffe0ff */
[----:B------:R-:W-:Y:S02]  /*04f0*/  VIADD R5, R5, 0x8 ;  /* 0x0000000805057836 */ /* 0x000fe40000000000 */
[----:B------:R-:W-:-:S04]  /*0500*/  IMAD R10, R10, R9, RZ ;  /* 0x000000090a0a7224 */ /* 0x000fc800078e02ff */
[----:B------:R-:W-:-:S07]  /*0510*/  IMAD R3, R3, R10, RZ ;  /* 0x0000000a03037224 */ /* 0x000fce00078e02ff */
.L_x_10:
[----:B------:R-:W-:Y:S05]  /*0520*/  BSYNC.RECONVERGENT B3 ;  /* 0x0000000000037941 */ /* 0x000fea0003800200 */
.L_x_9:
[----:B------:R-:W-:-:S13]  /*0530*/  ISETP.NE.OR P0, PT, R4, RZ, P0 ;  /* 0x000000ff0400720c */ /* 0x000fda0000705670 */
[----:B------:R-:W-:Y:S05]  /*0540*/  @!P0 BRA `(.L_x_11) ;  /* 0x0000000000288947 */ /* 0x000fea0003800000 */
.L_x_5:
[----:B------:R-:W-:Y:S01]  /*0550*/  IADD3 R4, PT, PT, R4, 0x4, RZ ;  /* 0x0000000404047810 */ /* 0x000fe20007ffe0ff */
[C---:B------:R-:W-:Y:S01]  /*0560*/  VIADD R10, R5.reuse, 0xffffffff ;  /* 0xffffffff050a7836 */ /* 0x040fe20000000000 */
[----:B------:R-:W-:Y:S02]  /*0570*/  IADD3 R8, PT, PT, R5, -0x3, RZ ;  /* 0xfffffffd05087810 */ /* 0x000fe40007ffe0ff */
[----:B------:R-:W-:-:S03]  /*0580*/  ISETP.NE.AND P0, PT, R4, RZ, PT ;  /* 0x000000ff0400720c */ /* 0x000fc60003f05270 */
[----:B------:R-:W-:-:S04]  /*0590*/  IMAD R3, R8, R3, RZ ;  /* 0x0000000308037224 */ /* 0x000fc800078e02ff */
[----:B------:R-:W-:-:S04]  /*05a0*/  IMAD R3, R8, R3, R3 ;  /* 0x0000000308037224 */ /* 0x000fc800078e0203 */
[----:B------:R-:W-:-:S04]  /*05b0*/  IMAD R10, R3, R10, RZ ;  /* 0x0000000a030a7224 */ /* 0x000fc800078e02ff */
[----:B------:R-:W-:Y:S01]  /*05c0*/  IMAD R3, R10, R5, RZ ;  /* 0x000000050a037224 */ /* 0x000fe200078e02ff */
[----:B------:R-:W-:Y:S01]  /*05d0*/  IADD3 R5, PT, PT, R5, 0x4, RZ ;  /* 0x0000000405057810 */ /* 0x000fe20007ffe0ff */
[----:B------:R-:W-:Y:S06]  /*05e0*/  @P0 BRA `(.L_x_5) ;  /* 0xfffffffc00d80947 */ /* 0x000fec000383ffff */
.L_x_11:
[----:B------:R-:W-:Y:S05]  /*05f0*/  BSYNC.RECONVERGENT B0 ;  /* 0x0000000000007941 */ /* 0x000fea0003800200 */
.L_x_4:
[----:B------:R-:W-:-:S07]  /*0600*/  IADD3 R4, PT, PT, R5, -0x3, RZ ;  /* 0xfffffffd05047810 */ /* 0x000fce0007ffe0ff */
.L_x_3:
[----:B------:R-:W-:Y:S05]  /*0610*/  BSYNC.RECONVERGENT B1 ;  /* 0x0000000000017941 */ /* 0x000fea0003800200 */
.L_x_2:
[----:B------:R-:W-:-:S13]  /*0620*/  ISETP.NE.AND P0, PT, R0, RZ, PT ;  /* 0x000000ff0000720c */ /* 0x000fda0003f05270 */
[----:B------:R-:W-:Y:S05]  /*0630*/  @!P0 BRA `(.L_x_1) ;  /* 0x0000000000188947 */ /* 0x000fea0003800000 */
[----:B------:R-:W-:-:S07]  /*0640*/  IMAD.MOV R0, RZ, RZ, -R0 ;  /* 0x000000ffff007224 */ /* 0x000fce00078e0a00 */
.L_x_12:
[----:B------:R-:W-:Y:S01]  /*0650*/  IADD3 R0, PT, PT, R0, 0x1, RZ ;  /* 0x0000000100007810 */ /* 0x000fe20007ffe0ff */
[C---:B------:R-:W-:Y:S01]  /*0660*/  IMAD R3, R4.reuse, R3, RZ ;  /* 0x0000000304037224 */ /* 0x040fe200078e02ff */
[----:B------:R-:W-:Y:S02]  /*0670*/  IADD3 R4, PT, PT, R4, 0x1, RZ ;  /* 0x0000000104047810 */ /* 0x000fe40007ffe0ff */
[----:B------:R-:W-:-:S13]  /*0680*/  ISETP.NE.AND P0, PT, R0, RZ, PT ;  /* 0x000000ff0000720c */ /* 0x000fda0003f05270 */
[----:B------:R-:W-:Y:S05]  /*0690*/  @P0 BRA `(.L_x_12) ;  /* 0xfffffffc00ec0947 */ /* 0x000fea000383ffff */
.L_x_1:
[----:B------:R-:W-:Y:S05]  /*06a0*/  BSYNC.RECONVERGENT B2 ;  /* 0x0000000000027941 */ /* 0x000fea0003800200 */
.L_x_0:
[----:B------:R-:W-:Y:S01]  /*06b0*/  VIADD R2, R2, 0x1 ;  /* 0x0000000102027836 */ /* 0x000fe20000000000 */
[----:B------:R-:W-:Y:S01]  /*06c0*/  MOV R0, 0x0 ;  /* 0x0000000000007802 */ /* 0x000fe20000000f00 */
[----:B------:R-:W0:Y:S03]  /*06d0*/  LDCU.64 UR4, c[0x4][0x8] ;  /* 0x01000100ff0477ac */ /* 0x000e260008000a00 */
[----:B------:R1:W-:Y:S01]  /*06e0*/  STL.64 [R1], R2 ;  /* 0x0000000201007387 */ /* 0x0003e20000100a00 */
[----:B------:R1:W2:Y:S01]  /*06f0*/  LDC.64 R8, c[0x4][R0] ;  /* 0x0100000000087b82 */ /* 0x0002a20000000a00 */
[----:B0-----:R-:W-:Y:S02]  /*0700*/  MOV R4, UR4 ;  /* 0x0000000400047c02 */ /* 0x001fe40008000f00 */
[----:B-1----:R-:W-:-:S07]  /*0710*/  MOV R5, UR5 ;  /* 0x0000000500057c02 */ /* 0x002fce0008000f00 */
[----:B------:R-:W-:-:S07]  /*0720*/  LEPC R20, `(.L_x_13) ;  /* 0x000000001014794e */ /* 0x000fce0000000000 */
[----:B--2---:R-:W-:Y:S05]  /*0730*/  CALL.ABS.NOINC R8 ;  /* 0x0000000008007343 */ /* 0x004fea0003c00000 */
.L_x_13:
[----:B------:R-:W-:Y:S05]  /*0740*/  EXIT ;  /* 0x000000000000794d */ /* 0x000fea0003800000 */
.L_x_14:
[----:B------:R-:W-:-:S00]  /*0750*/  BRA `(.L_x_14) ;  /* 0xfffffffc00fc7947 */ /* 0x000fc0000383ffff */
[----:B------:R-:W-:-:S00]  /*0760*/  NOP ;  /* 0x0000000000007918 */ /* 0x000fc00000000000 */
        /* <DEDUP_REMOVED lines=9> */
.L_x_15:


//--------------------- .nv.global.init           --------------------------
	.section	.nv.global.init,"aw",@progbits
.nv.global.init:
	.type		$str,@object
	.size		$str,(.L_0 - $str)
$str:
        /*0000*/ 	.byte	0x25, 0x64, 0x20, 0x21, 0x3d, 0x20, 0x25, 0x64, 0x0a, 0x00
.L_0:


//--------------------- .nv.shared.reserved.0     --------------------------
	.section	.nv.shared.reserved.0,"aw",@nobits
	.weak		__nv_reservedSMEM_offset_0_alias
	.size		__nv_reservedSMEM_offset_0_alias, 0, 64
	.other		__nv_reservedSMEM_offset_0_alias,@"STO_CUDA_RESERVED_SHARED STV_DEFAULT"
__nv_reservedSMEM_offset_0_alias:
	.zero		0
	.zero		64


//--------------------- .nv.constant0._Z15factorialKernelv --------------------------
	.section	.nv.constant0._Z15factorialKernelv,"a",@progbits
	.sectionflags	@""
	.align	4
.nv.constant0._Z15factorialKernelv:
	.zero		896


//--------------------- SYMBOLS --------------------------

	.type		.nv.reservedSmem.offset0,@object
	.size		.nv.reservedSmem.offset0,0x4
	.type		vprintf,@function
